	.headerflags	@"EF_CUDA_TEXMODE_UNIFIED EF_CUDA_64BIT_ADDRESS EF_CUDA_ACCELERATORS EF_CUDA_SM90 EF_CUDA_VIRTUAL_SM(EF_CUDA_SM90)"
	.elftype	@"ET_EXEC"


//--------------------- .nv.info                  --------------------------
	.section	.nv.info,"",@"SHT_CUDA_INFO"
	.align	4


	//----- nvinfo : EIATTR_REGCOUNT
	.align		4
        /*0000*/ 	.byte	0x04, 0x2f
        /*0002*/ 	.short	(.L_1 - .L_0)
	.align		4
.L_0:
        /*0004*/ 	.word	index@(triton_poi_fused_relu_0)
        /*0008*/ 	.word	0x0000000a


	//----- nvinfo : EIATTR_MIN_STACK_SIZE
	.align		4
.L_1:
        /*000c*/ 	.byte	0x04, 0x12
        /*000e*/ 	.short	(.L_3 - .L_2)
	.align		4
.L_2:
        /*0010*/ 	.word	index@(triton_poi_fused_relu_0)
        /*0014*/ 	.word	0x00000000


	//----- nvinfo : EIATTR_FRAME_SIZE
	.align		4
.L_3:
        /*0018*/ 	.byte	0x04, 0x11
        /*001a*/ 	.short	(.L_5 - .L_4)
	.align		4
.L_4:
        /*001c*/ 	.word	index@(triton_poi_fused_relu_0)
        /*0020*/ 	.word	0x00000000


	//----- nvinfo : EIATTR_MIN_STACK_SIZE
	.align		4
.L_5:
        /*0024*/ 	.byte	0x04, 0x12
        /*0026*/ 	.short	(.L_7 - .L_6)
	.align		4
.L_6:
        /*0028*/ 	.word	index@(triton_poi_fused_relu_0)
        /*002c*/ 	.word	0x00000000
.L_7:


//--------------------- .nv.info.triton_poi_fused_relu_0 --------------------------
	.section	.nv.info.triton_poi_fused_relu_0,"",@"SHT_CUDA_INFO"
	.sectionflags	@""
	.align	4


	//----- nvinfo : EIATTR_CUDA_API_VERSION
	.align		4
        /*0000*/ 	.byte	0x04, 0x37
        /*0002*/ 	.short	(.L_9 - .L_8)
.L_8:
        /*0004*/ 	.word	0x0000007c


	//----- nvinfo : EIATTR_KPARAM_INFO
	.align		4
.L_9:
        /*0008*/ 	.byte	0x04, 0x17
        /*000a*/ 	.short	(.L_11 - .L_10)
.L_10:
        /*000c*/ 	.word	0x00000000
        /*0010*/ 	.short	0x0002
        /*0012*/ 	.short	0x0010
        /*0014*/ 	.byte	0x00, 0xf0, 0x11, 0x00


	//----- nvinfo : EIATTR_KPARAM_INFO
	.align		4
.L_11:
        /*0018*/ 	.byte	0x04, 0x17
        /*001a*/ 	.short	(.L_13 - .L_12)
.L_12:
        /*001c*/ 	.word	0x00000000
        /*0020*/ 	.short	0x0001
        /*0022*/ 	.short	0x0008
        /*0024*/ 	.byte	0x00, 0xf4, 0x21, 0x00


	//----- nvinfo : EIATTR_KPARAM_INFO
	.align		4
.L_13:
        /*0028*/ 	.byte	0x04, 0x17
        /*002a*/ 	.short	(.L_15 - .L_14)
.L_14:
        /*002c*/ 	.word	0x00000000
        /*0030*/ 	.short	0x0000
        /*0032*/ 	.short	0x0000
        /*0034*/ 	.byte	0x00, 0xf4, 0x21, 0x00


	//----- nvinfo : EIATTR_SPARSE_MMA_MASK
	.align		4
.L_15:
        /*0038*/ 	.byte	0x03, 0x50
        /*003a*/ 	.short	0x0000


	//----- nvinfo : EIATTR_MAXREG_COUNT
	.align		4
        /*003c*/ 	.byte	0x03, 0x1b
        /*003e*/ 	.short	0x00ff


	//----- nvinfo : EIATTR_EXIT_INSTR_OFFSETS
	.align		4
        /*0040*/ 	.byte	0x04, 0x1c
        /*0042*/ 	.short	(.L_17 - .L_16)


	//   ....[0]....
.L_16:
        /*0044*/ 	.word	0x00000120


	//   ....[1]....
        /*0048*/ 	.word	0x00000140


	//----- nvinfo : EIATTR_REQNTID
	.align		4
.L_17:
        /*004c*/ 	.byte	0x04, 0x10
        /*004e*/ 	.short	(.L_19 - .L_18)
.L_18:
        /*0050*/ 	.word	0x00000080
        /*0054*/ 	.word	0x00000001
        /*0058*/ 	.word	0x00000001


	//----- nvinfo : EIATTR_CRS_STACK_SIZE
	.align		4
.L_19:
        /*005c*/ 	.byte	0x04, 0x1e
        /*005e*/ 	.short	(.L_21 - .L_20)
.L_20:
        /*0060*/ 	.word	0x00000000


	//----- nvinfo : EIATTR_CBANK_PARAM_SIZE
	.align		4
.L_21:
        /*0064*/ 	.byte	0x03, 0x19
        /*0066*/ 	.short	0x0014


	//----- nvinfo : EIATTR_PARAM_CBANK
	.align		4
        /*0068*/ 	.byte	0x04, 0x0a
        /*006a*/ 	.short	(.L_23 - .L_22)
	.align		4
.L_22:
        /*006c*/ 	.word	index@(.nv.constant0.triton_poi_fused_relu_0)
        /*0070*/ 	.short	0x0210
        /*0072*/ 	.short	0x0014


	//----- nvinfo : EIATTR_SW_WAR
	.align		4
.L_23:
        /*0074*/ 	.byte	0x04, 0x36
        /*0076*/ 	.short	(.L_25 - .L_24)
.L_24:
        /*0078*/ 	.word	0x00000008
.L_25:


//--------------------- .nv.callgraph             --------------------------
	.section	.nv.callgraph,"",@"SHT_CUDA_CALLGRAPH"
	.align	4
	.sectionentsize	8
	.align		4
        /*0000*/ 	.word	0x00000000
	.align		4
        /*0004*/ 	.word	0xffffffff
	.align		4
        /*0008*/ 	.word	0x00000000
	.align		4
        /*000c*/ 	.word	0xfffffffe
	.align		4
        /*0010*/ 	.word	0x00000000
	.align		4
        /*0014*/ 	.word	0xfffffffd
	.align		4
        /*0018*/ 	.word	0x00000000
	.align		4
        /*001c*/ 	.word	0xfffffffc


//--------------------- .text.triton_poi_fused_relu_0 --------------------------
	.section	.text.triton_poi_fused_relu_0,"ax",@progbits
	.align	128
        .global         triton_poi_fused_relu_0
        .type           triton_poi_fused_relu_0,@function
        .size           triton_poi_fused_relu_0,(.L_x_3 - triton_poi_fused_relu_0)
        .other          triton_poi_fused_relu_0,@"STO_CUDA_ENTRY STV_DEFAULT"
triton_poi_fused_relu_0:
.text.triton_poi_fused_relu_0:
[----:B------:R-:W0:Y:S02]  /*0000*/  LDC R1, c[0x0][0x28] ;  /* 0x00000a00ff017b82 */ /* 0x000e240000000800 */
[----:B------:R-:W1:Y:S01]  /*0010*/  S2R R0, SR_TID.X ;  /* 0x0000000000007919 */ /* 0x000e620000002100 */
[----:B------:R-:W2:Y:S01]  /*0020*/  LDC.64 R4, c[0x0][0x218] ;  /* 0x00008600ff047b82 */ /* 0x000ea20000000a00 */
[----:B------:R-:W-:Y:S01]  /*0030*/  ULDC.64 UR4, c[0x0][0x208] ;  /* 0x0000820000047ab9 */ /* 0x000fe20000000a00 */
[----:B------:R-:W-:Y:S01]  /*0040*/  BSSY B0, `(.L_x_0) ;  /* 0x000000a000007945 */ /* 0x000fe20003800000 */
[----:B------:R-:W3:Y:S01]  /*0050*/  S2R R7, SR_CTAID.X ;  /* 0x0000000000077919 */ /* 0x000ee20000002500 */
[----:B-1----:R-:W-:-:S05]  /*0060*/  LOP3.LUT R0, R0, 0x7f, RZ, 0xc0, !PT ;  /* 0x0000007f00007812 */ /* 0x002fca00078ec0ff */
[----:B---3--:R-:W-:Y:S02]  /*0070*/  IMAD R7, R7, 0x80, R0 ;  /* 0x0000008007077824 */ /* 0x008fe400078e0200 */
[----:B------:R-:W-:-:S03]  /*0080*/  IMAD.MOV.U32 R0, RZ, RZ, RZ ;  /* 0x000000ffff007224 */ /* 0x000fc600078e00ff */
[----:B------:R-:W-:-:S13]  /*0090*/  ISETP.GE.AND P1, PT, R7, 0x100, PT ;  /* 0x000001000700780c */ /* 0x000fda0003f26270 */
[----:B--2---:R-:W-:Y:S05]  /*00a0*/  @P1 BRA `(.L_x_1) ;  /* 0x00000000000c1947 */ /* 0x004fea0003800000 */
[----:B------:R-:W1:Y:S02]  /*00b0*/  LDC.64 R2, c[0x0][0x210] ;  /* 0x00008400ff027b82 */ /* 0x000e640000000a00 */
[----:B-1----:R-:W-:-:S05]  /*00c0*/  IMAD.WIDE R2, R7, 0x4, R2 ;  /* 0x0000000407027825 */ /* 0x002fca00078e0202 */
[----:B------:R1:W5:Y:S02]  /*00d0*/  LDG.E R0, desc[UR4][R2.64] ;  /* 0x0000000402007981 */ /* 0x000364000c1e1900 */
.L_x_1:
[----:B------:R-:W-:Y:S05]  /*00e0*/  BSYNC B0 ;  /* 0x0000000000007941 */ /* 0x000fea0003800000 */
.L_x_0:
[----:B-----5:R-:W-:Y:S01]  /*00f0*/  FSETP.GEU.AND P0, PT, R0, RZ, PT ;  /* 0x000000ff0000720b */ /* 0x020fe20003f0e000 */
[----:B-1----:R-:W-:-:S03]  /*0100*/  IMAD.WIDE R2, R7, 0x4, R4 ;  /* 0x0000000407027825 */ /* 0x002fc600078e0204 */
[----:B------:R-:W-:Y:S01]  /*0110*/  FSEL R5, R0, RZ, P0 ;  /* 0x000000ff00057208 */ /* 0x000fe20000000000 */
[----:B------:R-:W-:Y:S08]  /*0120*/  @P1 EXIT ;  /* 0x000000000000194d */ /* 0x000ff00003800000 */
[----:B------:R-:W-:Y:S01]  /*0130*/  STG.E desc[UR4][R2.64], R5 ;  /* 0x0000000502007986 */ /* 0x000fe2000c101904 */
[----:B------:R-:W-:Y:S05]  /*0140*/  EXIT ;  /* 0x000000000000794d */ /* 0x000fea0003800000 */
.L_x_2:
[----:B------:R-:W-:-:S00]  /*0150*/  BRA `(.L_x_2) ;  /* 0xfffffffc00fc7947 */ /* 0x000fc0000383ffff */
[----:B------:R-:W-:-:S00]  /*0160*/  NOP ;  /* 0x0000000000007918 */ /* 0x000fc00000000000 */
        /* <DEDUP_REMOVED lines=9> */
.L_x_3:


//--------------------- .nv.constant0.triton_poi_fused_relu_0 --------------------------
	.section	.nv.constant0.triton_poi_fused_relu_0,"a",@progbits
	.sectionflags	@""
	.align	4
.nv.constant0.triton_poi_fused_relu_0:
	.zero		548
